	.headerflags	@"EF_CUDA_TEXMODE_UNIFIED EF_CUDA_64BIT_ADDRESS EF_CUDA_ACCELERATORS EF_CUDA_SM90 EF_CUDA_VIRTUAL_SM(EF_CUDA_SM90)"
	.elftype	@"ET_EXEC"


//--------------------- .nv.info                  --------------------------
	.section	.nv.info,"",@"SHT_CUDA_INFO"
	.align	4


	//----- nvinfo : EIATTR_REGCOUNT
	.align		4
        /*0000*/ 	.byte	0x04, 0x2f
        /*0002*/ 	.short	(.L_3 - .L_2)
	.align		4
.L_2:
        /*0004*/ 	.word	index@(triton_poi_fused__native_batch_norm_legit_no_training_relu_16)
        /*0008*/ 	.word	0x0000001d


	//----- nvinfo : EIATTR_MIN_STACK_SIZE
	.align		4
.L_3:
        /*000c*/ 	.byte	0x04, 0x12
        /*000e*/ 	.short	(.L_5 - .L_4)
	.align		4
.L_4:
        /*0010*/ 	.word	index@(triton_poi_fused__native_batch_norm_legit_no_training_relu_16)
        /*0014*/ 	.word	0x00000000


	//----- nvinfo : EIATTR_FRAME_SIZE
	.align		4
.L_5:
        /*0018*/ 	.byte	0x04, 0x11
        /*001a*/ 	.short	(.L_7 - .L_6)
	.align		4
.L_6:
        /*001c*/ 	.word	index@(triton_poi_fused__native_batch_norm_legit_no_training_relu_16)
        /*0020*/ 	.word	0x00000000


	//----- nvinfo : EIATTR_MIN_STACK_SIZE
	.align		4
.L_7:
        /*0024*/ 	.byte	0x04, 0x12
        /*0026*/ 	.short	(.L_9 - .L_8)
	.align		4
.L_8:
        /*0028*/ 	.word	index@(triton_poi_fused__native_batch_norm_legit_no_training_relu_16)
        /*002c*/ 	.word	0x00000000
.L_9:


//--------------------- .nv.info.triton_poi_fused__native_batch_norm_legit_no_training_relu_16 --------------------------
	.section	.nv.info.triton_poi_fused__native_batch_norm_legit_no_training_relu_16,"",@"SHT_CUDA_INFO"
	.sectionflags	@""
	.align	4


	//----- nvinfo : EIATTR_CUDA_API_VERSION
	.align		4
        /*0000*/ 	.byte	0x04, 0x37
        /*0002*/ 	.short	(.L_11 - .L_10)
.L_10:
        /*0004*/ 	.word	0x0000007c


	//----- nvinfo : EIATTR_KPARAM_INFO
	.align		4
.L_11:
        /*0008*/ 	.byte	0x04, 0x17
        /*000a*/ 	.short	(.L_13 - .L_12)
.L_12:
        /*000c*/ 	.word	0x00000000
        /*0010*/ 	.short	0x0006
        /*0012*/ 	.short	0x0030
        /*0014*/ 	.byte	0x00, 0xf0, 0x11, 0x00


	//----- nvinfo : EIATTR_KPARAM_INFO
	.align		4
.L_13:
        /*0018*/ 	.byte	0x04, 0x17
        /*001a*/ 	.short	(.L_15 - .L_14)
.L_14:
        /*001c*/ 	.word	0x00000000
        /*0020*/ 	.short	0x0005
        /*0022*/ 	.short	0x0028
        /*0024*/ 	.byte	0x00, 0xf4, 0x21, 0x00


	//----- nvinfo : EIATTR_KPARAM_INFO
	.align		4
.L_15:
        /*0028*/ 	.byte	0x04, 0x17
        /*002a*/ 	.short	(.L_17 - .L_16)
.L_16:
        /*002c*/ 	.word	0x00000000
        /*0030*/ 	.short	0x0004
        /*0032*/ 	.short	0x0020
        /*0034*/ 	.byte	0x00, 0xf4, 0x21, 0x00


	//----- nvinfo : EIATTR_KPARAM_INFO
	.align		4
.L_17:
        /*0038*/ 	.byte	0x04, 0x17
        /*003a*/ 	.short	(.L_19 - .L_18)
.L_18:
        /*003c*/ 	.word	0x00000000
        /*0040*/ 	.short	0x0003
        /*0042*/ 	.short	0x0018
        /*0044*/ 	.byte	0x00, 0xf4, 0x21, 0x00


	//----- nvinfo : EIATTR_KPARAM_INFO
	.align		4
.L_19:
        /*0048*/ 	.byte	0x04, 0x17
        /*004a*/ 	.short	(.L_21 - .L_20)
.L_20:
        /*004c*/ 	.word	0x00000000
        /*0050*/ 	.short	0x0002
        /*0052*/ 	.short	0x0010
        /*0054*/ 	.byte	0x00, 0xf4, 0x21, 0x00


	//----- nvinfo : EIATTR_KPARAM_INFO
	.align		4
.L_21:
        /*0058*/ 	.byte	0x04, 0x17
        /*005a*/ 	.short	(.L_23 - .L_22)
.L_22:
        /*005c*/ 	.word	0x00000000
        /*0060*/ 	.short	0x0001
        /*0062*/ 	.short	0x0008
        /*0064*/ 	.byte	0x00, 0xf4, 0x21, 0x00


	//----- nvinfo : EIATTR_KPARAM_INFO
	.align		4
.L_23:
        /*0068*/ 	.byte	0x04, 0x17
        /*006a*/ 	.short	(.L_25 - .L_24)
.L_24:
        /*006c*/ 	.word	0x00000000
        /*0070*/ 	.short	0x0000
        /*0072*/ 	.short	0x0000
        /*0074*/ 	.byte	0x00, 0xf4, 0x21, 0x00


	//----- nvinfo : EIATTR_SPARSE_MMA_MASK
	.align		4
.L_25:
        /*0078*/ 	.byte	0x03, 0x50
        /*007a*/ 	.short	0x0000


	//----- nvinfo : EIATTR_MAXREG_COUNT
	.align		4
        /*007c*/ 	.byte	0x03, 0x1b
        /*007e*/ 	.short	0x00ff


	//----- nvinfo : EIATTR_EXIT_INSTR_OFFSETS
	.align		4
        /*0080*/ 	.byte	0x04, 0x1c
        /*0082*/ 	.short	(.L_27 - .L_26)


	//   ....[0]....
.L_26:
        /*0084*/ 	.word	0x000005b0


	//----- nvinfo : EIATTR_REQNTID
	.align		4
.L_27:
        /*0088*/ 	.byte	0x04, 0x10
        /*008a*/ 	.short	(.L_29 - .L_28)
.L_28:
        /*008c*/ 	.word	0x00000080
        /*0090*/ 	.word	0x00000001
        /*0094*/ 	.word	0x00000001


	//----- nvinfo : EIATTR_CBANK_PARAM_SIZE
	.align		4
.L_29:
        /*0098*/ 	.byte	0x03, 0x19
        /*009a*/ 	.short	0x0034


	//----- nvinfo : EIATTR_PARAM_CBANK
	.align		4
        /*009c*/ 	.byte	0x04, 0x0a
        /*009e*/ 	.short	(.L_31 - .L_30)
	.align		4
.L_30:
        /*00a0*/ 	.word	index@(.nv.constant0.triton_poi_fused__native_batch_norm_legit_no_training_relu_16)
        /*00a4*/ 	.short	0x0210
        /*00a6*/ 	.short	0x0034


	//----- nvinfo : EIATTR_SW_WAR
	.align		4
.L_31:
        /*00a8*/ 	.byte	0x04, 0x36
        /*00aa*/ 	.short	(.L_33 - .L_32)
.L_32:
        /*00ac*/ 	.word	0x00000008
.L_33:


//--------------------- .nv.callgraph             --------------------------
	.section	.nv.callgraph,"",@"SHT_CUDA_CALLGRAPH"
	.align	4
	.sectionentsize	8
	.align		4
        /*0000*/ 	.word	0x00000000
	.align		4
        /*0004*/ 	.word	0xffffffff
	.align		4
        /*0008*/ 	.word	0x00000000
	.align		4
        /*000c*/ 	.word	0xfffffffe
	.align		4
        /*0010*/ 	.word	0x00000000
	.align		4
        /*0014*/ 	.word	0xfffffffd
	.align		4
        /*0018*/ 	.word	0x00000000
	.align		4
        /*001c*/ 	.word	0xfffffffc


//--------------------- .nv.constant4             --------------------------
	.section	.nv.constant4,"a",@progbits
	.align	8
	.align		8
.nv.constant4:
        /*0000*/ 	.dword	_$_str
	.align		8
        /*0008*/ 	.dword	_$_str_$_2


//--------------------- .text.triton_poi_fused__native_batch_norm_legit_no_training_relu_16 --------------------------
	.section	.text.triton_poi_fused__native_batch_norm_legit_no_training_relu_16,"ax",@progbits
	.align	128
        .global         triton_poi_fused__native_batch_norm_legit_no_training_relu_16
        .type           triton_poi_fused__native_batch_norm_legit_no_training_relu_16,@function
        .size           triton_poi_fused__native_batch_norm_legit_no_training_relu_16,(.L_x_1 - triton_poi_fused__native_batch_norm_legit_no_training_relu_16)
        .other          triton_poi_fused__native_batch_norm_legit_no_training_relu_16,@"STO_CUDA_ENTRY STV_DEFAULT"
triton_poi_fused__native_batch_norm_legit_no_training_relu_16:
.text.triton_poi_fused__native_batch_norm_legit_no_training_relu_16:
[----:B------:R-:W-:Y:S01]  /*0000*/  LDC R1, c[0x0][0x28] ;  /* 0x00000a00ff017b82 */ /* 0x000fe20000000800 */
[----:B------:R-:W1:Y:S07]  /*0010*/  S2R R0, SR_TID.X ;  /* 0x0000000000007919 */ /* 0x000e6e0000002100 */
[----:B------:R-:W2:Y:S01]  /*0020*/  LDC.64 R20, c[0x0][0x220] ;  /* 0x00008800ff147b82 */ /* 0x000ea20000000a00 */
[----:B------:R-:W-:Y:S01]  /*0030*/  ULDC.64 UR4, c[0x0][0x208] ;  /* 0x0000820000047ab9 */ /* 0x000fe20000000a00 */
[----:B------:R-:W3:Y:S06]  /*0040*/  S2R R5, SR_CTAID.X ;  /* 0x0000000000057919 */ /* 0x000eec0000002500 */
[----:B------:R-:W4:Y:S08]  /*0050*/  LDC.64 R12, c[0x0][0x210] ;  /* 0x00008400ff0c7b82 */ /* 0x000f300000000a00 */
[----:B------:R-:W5:Y:S08]  /*0060*/  LDC.64 R16, c[0x0][0x218] ;  /* 0x00008600ff107b82 */ /* 0x000f700000000a00 */
[----:B------:R-:W5:Y:S01]  /*0070*/  LDC.64 R8, c[0x0][0x228] ;  /* 0x00008a00ff087b82 */ /* 0x000f620000000a00 */
[----:B-1----:R-:W-:-:S02]  /*0080*/  SHF.L.U32 R0, R0, 0x2, RZ ;  /* 0x0000000200007819 */ /* 0x002fc400000006ff */
[----:B---3--:R-:W-:Y:S02]  /*0090*/  SHF.R.S32.HI R3, RZ, 0x16, R5 ;  /* 0x00000016ff037819 */ /* 0x008fe40000011405 */
[----:B------:R-:W-:Y:S02]  /*00a0*/  LOP3.LUT R0, R0, 0x1fc, RZ, 0xc0, !PT ;  /* 0x000001fc00007812 */ /* 0x000fe400078ec0ff */
[----:B------:R-:W-:Y:S02]  /*00b0*/  SGXT R3, R3, 0x1 ;  /* 0x000000010303781a */ /* 0x000fe40000000200 */
[----:B------:R-:W-:Y:S02]  /*00c0*/  LEA R0, R5, R0, 0x9 ;  /* 0x0000000005007211 */ /* 0x000fe400078e48ff */
[----:B------:R-:W1:Y:S02]  /*00d0*/  LDC.64 R4, c[0x0][0x230] ;  /* 0x00008c00ff047b82 */ /* 0x000e640000000a00 */
[----:B------:R-:W-:-:S04]  /*00e0*/  LEA.HI R3, R3, R0, RZ, 0x8 ;  /* 0x0000000003037211 */ /* 0x000fc800078f40ff */
[----:B------:R-:W-:-:S04]  /*00f0*/  LOP3.LUT R3, R3, 0xffffff00, RZ, 0xc0, !PT ;  /* 0xffffff0003037812 */ /* 0x000fc800078ec0ff */
[----:B------:R-:W-:-:S05]  /*0100*/  IADD3 R2, R0, -R3, RZ ;  /* 0x8000000300027210 */ /* 0x000fca0007ffe0ff */
[----:B--2---:R-:W-:-:S06]  /*0110*/  IMAD.WIDE R20, R2, 0x4, R20 ;  /* 0x0000000402147825 */ /* 0x004fcc00078e0214 */
[----:B------:R-:W2:Y:S01]  /*0120*/  LDG.E.EL.128 R20, desc[UR4][R20.64] ;  /* 0x0000000414147981 */ /* 0x000ea2000c2e1d00 */
[----:B----4-:R-:W-:-:S04]  /*0130*/  IMAD.WIDE R12, R0, 0x4, R12 ;  /* 0x00000004000c7825 */ /* 0x010fc800078e020c */
[C---:B-----5:R-:W-:Y:S02]  /*0140*/  IMAD.WIDE R16, R2.reuse, 0x4, R16 ;  /* 0x0000000402107825 */ /* 0x060fe400078e0210 */
[----:B------:R-:W3:Y:S04]  /*0150*/  LDG.E.128 R12, desc[UR4][R12.64] ;  /* 0x000000040c0c7981 */ /* 0x000ee8000c1e1d00 */
[----:B------:R-:W3:Y:S01]  /*0160*/  LDG.E.EL.128 R16, desc[UR4][R16.64] ;  /* 0x0000000410107981 */ /* 0x000ee2000c2e1d00 */
[----:B0-----:R-:W-:-:S04]  /*0170*/  IMAD.WIDE R8, R2, 0x4, R8 ;  /* 0x0000000402087825 */ /* 0x001fc800078e0208 */
[----:B-1----:R-:W-:Y:S02]  /*0180*/  IMAD.WIDE R4, R2, 0x4, R4 ;  /* 0x0000000402047825 */ /* 0x002fe400078e0204 */
[----:B------:R-:W4:Y:S04]  /*0190*/  LDG.E.EL.128 R8, desc[UR4][R8.64] ;  /* 0x0000000408087981 */ /* 0x000f28000c2e1d00 */
[----:B------:R-:W4:Y:S01]  /*01a0*/  LDG.E.EL.128 R4, desc[UR4][R4.64] ;  /* 0x0000000404047981 */ /* 0x000f22000c2e1d00 */
[----:B--2---:R-:W-:Y:S01]  /*01b0*/  FADD R22, R22, 9.9999997473787516356e-06 ;  /* 0x3727c5ac16167421 */ /* 0x004fe20000000000 */
[----:B------:R-:W-:Y:S01]  /*01c0*/  FADD R23, R23, 9.9999997473787516356e-06 ;  /* 0x3727c5ac17177421 */ /* 0x000fe20000000000 */
[----:B------:R-:W-:Y:S01]  /*01d0*/  FADD R2, R20, 9.9999997473787516356e-06 ;  /* 0x3727c5ac14027421 */ /* 0x000fe20000000000 */
[----:B------:R-:W-:Y:S01]  /*01e0*/  FADD R21, R21, 9.9999997473787516356e-06 ;  /* 0x3727c5ac15157421 */ /* 0x000fe20000000000 */
[----:B------:R-:W0:Y:S01]  /*01f0*/  MUFU.SQRT R24, R22 ;  /* 0x0000001600187308 */ /* 0x000e220000002000 */
[----:B------:R-:W-:Y:S01]  /*0200*/  HFMA2.MMA R20, -RZ, RZ, 1.625, 0 ;  /* 0x3e800000ff147435 */ /* 0x000fe200000001ff */
[----:B---3--:R-:W-:-:S06]  /*0210*/  FADD R12, R12, -R16 ;  /* 0x800000100c0c7221 */ /* 0x008fcc0000000000 */
[----:B------:R-:W1:Y:S01]  /*0220*/  MUFU.SQRT R23, R23 ;  /* 0x0000001700177308 */ /* 0x000e620000002000 */
[----:B------:R-:W-:Y:S01]  /*0230*/  FADD R13, R13, -R17 ;  /* 0x800000110d0d7221 */ /* 0x000fe20000000000 */
[----:B------:R-:W-:Y:S01]  /*0240*/  FADD R14, R14, -R18 ;  /* 0x800000120e0e7221 */ /* 0x000fe20000000000 */
[----:B------:R-:W-:Y:S01]  /*0250*/  FADD R18, R15, -R19 ;  /* 0x800000130f127221 */ /* 0x000fe20000000000 */
[----:B0-----:R-:W-:-:S04]  /*0260*/  FSETP.GT.AND P6, PT, R24, 8.50705917302346158658e+37, PT ;  /* 0x7e8000001800780b */ /* 0x001fc80003fc4000 */
[----:B------:R0:W2:Y:S01]  /*0270*/  MUFU.SQRT R25, R2 ;  /* 0x0000000200197308 */ /* 0x0000a20000002000 */
[----:B------:R-:W-:Y:S02]  /*0280*/  FSETP.GEU.AND P1, PT, R24, 1.175494350822287508e-38, PT ;  /* 0x008000001800780b */ /* 0x000fe40003f2e000 */
[----:B-1----:R-:W-:-:S05]  /*0290*/  FSETP.GT.AND P5, PT, R23, 8.50705917302346158658e+37, PT ;  /* 0x7e8000001700780b */ /* 0x002fca0003fa4000 */
[----:B------:R1:W3:Y:S01]  /*02a0*/  MUFU.SQRT R26, R21 ;  /* 0x00000015001a7308 */ /* 0x0002e20000002000 */
[----:B------:R-:W-:Y:S01]  /*02b0*/  FSETP.GEU.AND P2, PT, R23, 1.175494350822287508e-38, PT ;  /* 0x008000001700780b */ /* 0x000fe20003f4e000 */
[----:B0-----:R-:W0:Y:S01]  /*02c0*/  LDC.64 R2, c[0x0][0x238] ;  /* 0x00008e00ff027b82 */ /* 0x001e220000000a00 */
[----:B------:R-:W-:Y:S01]  /*02d0*/  FSEL R16, R20, 1, P5 ;  /* 0x3f80000014107808 */ /* 0x000fe20002800000 */
[----:B------:R-:W-:Y:S01]  /*02e0*/  @P6 FMUL R24, R24, 0.25 ;  /* 0x3e80000018186820 */ /* 0x000fe20000400000 */
[----:B--2---:R-:W-:-:S03]  /*02f0*/  FSETP.GT.AND P3, PT, R25, 8.50705917302346158658e+37, PT ;  /* 0x7e8000001900780b */ /* 0x004fc60003f64000 */
[----:B------:R-:W-:Y:S01]  /*0300*/  @!P1 FMUL R24, R24, 16777216 ;  /* 0x4b80000018189820 */ /* 0x000fe20000400000 */
[----:B-1----:R-:W-:Y:S02]  /*0310*/  FSEL R21, R20, 1, P6 ;  /* 0x3f80000014157808 */ /* 0x002fe40003000000 */
[----:B------:R-:W-:Y:S01]  /*0320*/  FSETP.GEU.AND P6, PT, R25, 1.175494350822287508e-38, PT ;  /* 0x008000001900780b */ /* 0x000fe20003fce000 */
[----:B------:R-:W-:Y:S02]  /*0330*/  @P5 FMUL R23, R23, 0.25 ;  /* 0x3e80000017175820 */ /* 0x000fe40000400000 */
[----:B------:R-:W1:Y:S01]  /*0340*/  MUFU.RCP R24, R24 ;  /* 0x0000001800187308 */ /* 0x000e620000001000 */
[C---:B---3--:R-:W-:Y:S01]  /*0350*/  FSETP.GT.AND P4, PT, R26.reuse, 8.50705917302346158658e+37, PT ;  /* 0x7e8000001a00780b */ /* 0x048fe20003f84000 */
[----:B------:R-:W-:Y:S01]  /*0360*/  @!P2 FMUL R23, R23, 16777216 ;  /* 0x4b8000001717a820 */ /* 0x000fe20000400000 */
[----:B------:R-:W-:Y:S01]  /*0370*/  FSETP.GEU.AND P0, PT, R26, 1.175494350822287508e-38, PT ;  /* 0x008000001a00780b */ /* 0x000fe20003f0e000 */
[----:B------:R-:W-:Y:S01]  /*0380*/  @!P2 FMUL R16, R16, 16777216 ;  /* 0x4b8000001010a820 */ /* 0x000fe20000400000 */
[C---:B------:R-:W-:Y:S01]  /*0390*/  FSEL R17, R20.reuse, 1, P4 ;  /* 0x3f80000014117808 */ /* 0x040fe20002000000 */
[----:B------:R-:W-:Y:S01]  /*03a0*/  @P3 FMUL R25, R25, 0.25 ;  /* 0x3e80000019193820 */ /* 0x000fe20000400000 */
[----:B------:R-:W-:Y:S01]  /*03b0*/  FSEL R20, R20, 1, P3 ;  /* 0x3f80000014147808 */ /* 0x000fe20001800000 */
[----:B------:R-:W2:Y:S01]  /*03c0*/  MUFU.RCP R23, R23 ;  /* 0x0000001700177308 */ /* 0x000ea20000001000 */
[----:B------:R-:W-:Y:S01]  /*03d0*/  @!P1 FMUL R21, R21, 16777216 ;  /* 0x4b80000015159820 */ /* 0x000fe20000400000 */
[----:B------:R-:W-:-:S02]  /*03e0*/  @!P6 FMUL R25, R25, 16777216 ;  /* 0x4b8000001919e820 */ /* 0x000fc40000400000 */
[----:B------:R-:W-:Y:S01]  /*03f0*/  @!P6 FMUL R20, R20, 16777216 ;  /* 0x4b8000001414e820 */ /* 0x000fe20000400000 */
[----:B0-----:R-:W-:-:S04]  /*0400*/  IMAD.WIDE R2, R0, 0x4, R2 ;  /* 0x0000000400027825 */ /* 0x001fc800078e0202 */
[----:B------:R-:W-:Y:S01]  /*0410*/  @P4 FMUL R26, R26, 0.25 ;  /* 0x3e8000001a1a4820 */ /* 0x000fe20000400000 */
[----:B-1----:R-:W-:Y:S01]  /*0420*/  FMUL R21, R24, R21 ;  /* 0x0000001518157220 */ /* 0x002fe20000400000 */
[----:B------:R-:W0:Y:S01]  /*0430*/  MUFU.RCP R25, R25 ;  /* 0x0000001900197308 */ /* 0x000e220000001000 */
[----:B------:R-:W-:Y:S01]  /*0440*/  @!P0 FMUL R17, R17, 16777216 ;  /* 0x4b80000011118820 */ /* 0x000fe20000400000 */
[----:B------:R-:W-:Y:S01]  /*0450*/  @!P0 FMUL R26, R26, 16777216 ;  /* 0x4b8000001a1a8820 */ /* 0x000fe20000400000 */
[----:B------:R-:W-:Y:S01]  /*0460*/  FMUL R21, R21, R14 ;  /* 0x0000000e15157220 */ /* 0x000fe20000400000 */
[----:B--2---:R-:W-:-:S04]  /*0470*/  FMUL R23, R23, R16 ;  /* 0x0000001017177220 */ /* 0x004fc80000400000 */
[----:B------:R-:W1:Y:S01]  /*0480*/  MUFU.RCP R22, R26 ;  /* 0x0000001a00167308 */ /* 0x000e620000001000 */
[----:B----4-:R-:W-:Y:S01]  /*0490*/  FFMA R6, R10, R21, R6 ;  /* 0x000000150a067223 */ /* 0x010fe20000000006 */
[----:B------:R-:W-:-:S04]  /*04a0*/  FMUL R18, R23, R18 ;  /* 0x0000001217127220 */ /* 0x000fc80000400000 */
[C---:B------:R-:W-:Y:S01]  /*04b0*/  FSETP.GEU.AND P1, PT, R6.reuse, RZ, PT ;  /* 0x000000ff0600720b */ /* 0x040fe20003f2e000 */
[----:B0-----:R-:W-:Y:S01]  /*04c0*/  FMUL R25, R25, R20 ;  /* 0x0000001419197220 */ /* 0x001fe20000400000 */
[----:B------:R-:W-:Y:S02]  /*04d0*/  FFMA R7, R11, R18, R7 ;  /* 0x000000120b077223 */ /* 0x000fe40000000007 */
[----:B------:R-:W-:Y:S01]  /*04e0*/  SEL R6, R6, RZ, P1 ;  /* 0x000000ff06067207 */ /* 0x000fe20000800000 */
[----:B------:R-:W-:Y:S02]  /*04f0*/  FMUL R25, R25, R12 ;  /* 0x0000000c19197220 */ /* 0x000fe40000400000 */
[C---:B------:R-:W-:Y:S01]  /*0500*/  FSETP.GEU.AND P0, PT, R7.reuse, RZ, PT ;  /* 0x000000ff0700720b */ /* 0x040fe20003f0e000 */
[----:B-1----:R-:W-:Y:S01]  /*0510*/  FMUL R22, R22, R17 ;  /* 0x0000001116167220 */ /* 0x002fe20000400000 */
[----:B------:R-:W-:Y:S02]  /*0520*/  FFMA R4, R8, R25, R4 ;  /* 0x0000001908047223 */ /* 0x000fe40000000004 */
[----:B------:R-:W-:Y:S01]  /*0530*/  SEL R7, R7, RZ, P0 ;  /* 0x000000ff07077207 */ /* 0x000fe20000000000 */
[----:B------:R-:W-:-:S02]  /*0540*/  FMUL R22, R22, R13 ;  /* 0x0000000d16167220 */ /* 0x000fc40000400000 */
[C---:B------:R-:W-:Y:S02]  /*0550*/  FSETP.GEU.AND P3, PT, R4.reuse, RZ, PT ;  /* 0x000000ff0400720b */ /* 0x040fe40003f6e000 */
[----:B------:R-:W-:Y:S02]  /*0560*/  FFMA R5, R9, R22, R5 ;  /* 0x0000001609057223 */ /* 0x000fe40000000005 */
[----:B------:R-:W-:-:S03]  /*0570*/  SEL R4, R4, RZ, P3 ;  /* 0x000000ff04047207 */ /* 0x000fc60001800000 */
[----:B------:R-:W-:-:S04]  /*0580*/  FSETP.GEU.AND P2, PT, R5, RZ, PT ;  /* 0x000000ff0500720b */ /* 0x000fc80003f4e000 */
[----:B------:R-:W-:-:S05]  /*0590*/  SEL R5, R5, RZ, P2 ;  /* 0x000000ff05057207 */ /* 0x000fca0001000000 */
[----:B------:R-:W-:Y:S01]  /*05a0*/  STG.E.128 desc[UR4][R2.64], R4 ;  /* 0x0000000402007986 */ /* 0x000fe2000c101d04 */
[----:B------:R-:W-:Y:S05]  /*05b0*/  EXIT ;  /* 0x000000000000794d */ /* 0x000fea0003800000 */
.L_x_0:
[----:B------:R-:W-:-:S00]  /*05c0*/  BRA `(.L_x_0) ;  /* 0xfffffffc00fc7947 */ /* 0x000fc0000383ffff */
[----:B------:R-:W-:-:S00]  /*05d0*/  NOP ;  /* 0x0000000000007918 */ /* 0x000fc00000000000 */
        /* <DEDUP_REMOVED lines=10> */
.L_x_1:


//--------------------- .nv.global.init           --------------------------
	.section	.nv.global.init,"aw",@progbits
.nv.global.init:
	.type		_$_str,@object
	.size		_$_str,(_$_str_$_2 - _$_str)
_$_str:
        /*0000*/ 	.byte	0x5f, 0x5f, 0x43, 0x55, 0x44, 0x41, 0x5f, 0x46, 0x54, 0x5a, 0x00
	.type		_$_str_$_2,@object
	.size		_$_str_$_2,(.L_1 - _$_str_$_2)
_$_str_$_2:
        /*000b*/ 	.byte	0x5f, 0x5f, 0x43, 0x55, 0x44, 0x41, 0x5f, 0x50, 0x52, 0x45, 0x43, 0x5f, 0x53, 0x51, 0x52, 0x54
        /*001b*/ 	.byte	0x00
.L_1:


//--------------------- .nv.constant0.triton_poi_fused__native_batch_norm_legit_no_training_relu_16 --------------------------
	.section	.nv.constant0.triton_poi_fused__native_batch_norm_legit_no_training_relu_16,"a",@progbits
	.sectionflags	@""
	.align	4
.nv.constant0.triton_poi_fused__native_batch_norm_legit_no_training_relu_16:
	.zero		580
